//
// Generated by NVIDIA NVVM Compiler
//
// Compiler Build ID: CL-36424714
// Cuda compilation tools, release 13.0, V13.0.88
// Based on NVVM 20.0.0
//

.version 9.0
.target sm_100
.address_size 64

	// .globl	add_one_kernel

.visible .entry add_one_kernel(
	.param .u64 .ptr .align 1 add_one_kernel_param_0,
	.param .u32 add_one_kernel_param_1
)
{
	.reg .pred 	%p<2>;
	.reg .b32 	%r<6>;
	.reg .b32 	%f<3>;
	.reg .b64 	%rd<5>;

	ld.param.u64 	%rd1, [add_one_kernel_param_0];
	ld.param.u32 	%r2, [add_one_kernel_param_1];
	mov.u32 	%r3, %tid.x;
	mov.u32 	%r4, %ctaid.x;
	mov.u32 	%r5, %ntid.x;
	mad.lo.s32 	%r1, %r4, %r5, %r3;
	setp.ge.s32 	%p1, %r1, %r2;
	@%p1 bra 	$L__BB0_2;
	cvta.to.global.u64 	%rd2, %rd1;
	mul.wide.s32 	%rd3, %r1, 4;
	add.s64 	%rd4, %rd2, %rd3;
	ld.global.f32 	%f1, [%rd4];
	add.f32 	%f2, %f1, 0f3F800000;
	st.global.f32 	[%rd4], %f2;
$L__BB0_2:
	ret;

}


// ===== COMPILED SASS (sm_100) =====

	.target	sm_100

	.elftype	@"ET_EXEC"


//--------------------- .note.nv.tkinfo           --------------------------
	.section	.note.nv.tkinfo,"",@"SHT_NOTE"
	.sectionflags	@"SHF_NOTE_NV_TKINFO"
	.tkinfo
        /*0018*/ 	.word	0x00000002
        /*0030*/ 	.string	""
        /*0030*/ 	.string	"ptxas"
        /*0030*/ 	.string	"Cuda compilation tools, release 13.0, V13.0.88"
        /*0030*/ 	.string	"Build cuda_13.0.r13.0/compiler.36424714_0"
        /*0030*/ 	.string	"-arch sm_100 -m 64 "



//--------------------- .note.nv.cuinfo           --------------------------
	.section	.note.nv.cuinfo,"",@"SHT_NOTE"
	.sectionflags	@"SHF_NOTE_NV_CUINFO"
        /*0018*/ 	.short	0x0002
        /*001a*/ 	.short	0x0064
        /*001c*/ 	.short	0x0082
	.zero		2


//--------------------- .nv.info                  --------------------------
	.section	.nv.info,"",@"SHT_CUDA_INFO"
	.align	4


	//----- nvinfo : EIATTR_REGCOUNT
	.align		4
        /*0000*/ 	.byte	0x04, 0x2f
        /*0002*/ 	.short	(.L_1 - .L_0)
	.align		4
.L_0:
        /*0004*/ 	.word	index@(add_one_kernel)
        /*0008*/ 	.word	0x00000008


	//----- nvinfo : EIATTR_FRAME_SIZE
	.align		4
.L_1:
        /*000c*/ 	.byte	0x04, 0x11
        /*000e*/ 	.short	(.L_3 - .L_2)
	.align		4
.L_2:
        /*0010*/ 	.word	index@(add_one_kernel)
        /*0014*/ 	.word	0x00000000


	//----- nvinfo : EIATTR_MIN_STACK_SIZE
	.align		4
.L_3:
        /*0018*/ 	.byte	0x04, 0x12
        /*001a*/ 	.short	(.L_5 - .L_4)
	.align		4
.L_4:
        /*001c*/ 	.word	index@(add_one_kernel)
        /*0020*/ 	.word	0x00000000
.L_5:


//--------------------- .nv.compat                --------------------------
	.section	.nv.compat,"",@"SHT_CUDA_COMPAT_INFO"
	.align	4
        /*0000*/ 	.byte	0x02, 0x09, 0x00, 0x00, 0x02, 0x02, 0x01, 0x00, 0x02, 0x05, 0x05, 0x00, 0x03, 0x07, 0x01, 0x01
        /*0010*/ 	.byte	0x02, 0x03, 0x00, 0x00, 0x02, 0x06, 0x01, 0x00, 0x04, 0x0b, 0x08, 0x00, 0x09, 0x00, 0x00, 0x00
        /*0020*/ 	.byte	0x00, 0x00, 0x00, 0x00


//--------------------- .nv.info.add_one_kernel   --------------------------
	.section	.nv.info.add_one_kernel,"",@"SHT_CUDA_INFO"
	.sectionflags	@""
	.align	4


	//----- nvinfo : EIATTR_CUDA_API_VERSION
	.align		4
        /*0000*/ 	.byte	0x04, 0x37
        /*0002*/ 	.short	(.L_7 - .L_6)
.L_6:
        /*0004*/ 	.word	0x00000082


	//----- nvinfo : EIATTR_KPARAM_INFO
	.align		4
.L_7:
        /*0008*/ 	.byte	0x04, 0x17
        /*000a*/ 	.short	(.L_9 - .L_8)
.L_8:
        /*000c*/ 	.word	0x00000000
        /*0010*/ 	.short	0x0001
        /*0012*/ 	.short	0x0008
        /*0014*/ 	.byte	0x00, 0xf0, 0x11, 0x00


	//----- nvinfo : EIATTR_KPARAM_INFO
	.align		4
.L_9:
        /*0018*/ 	.byte	0x04, 0x17
        /*001a*/ 	.short	(.L_11 - .L_10)
.L_10:
        /*001c*/ 	.word	0x00000000
        /*0020*/ 	.short	0x0000
        /*0022*/ 	.short	0x0000
        /*0024*/ 	.byte	0x00, 0xf5, 0x21, 0x00


	//----- nvinfo : EIATTR_SPARSE_MMA_MASK
	.align		4
.L_11:
        /*0028*/ 	.byte	0x03, 0x50
        /*002a*/ 	.short	0x0000


	//----- nvinfo : EIATTR_MAXREG_COUNT
	.align		4
        /*002c*/ 	.byte	0x03, 0x1b
        /*002e*/ 	.short	0x00ff


	//----- nvinfo : EIATTR_MERCURY_ISA_VERSION
	.align		4
        /*0030*/ 	.byte	0x03, 0x5f
        /*0032*/ 	.short	0x0101


	//----- nvinfo : EIATTR_VRC_CTA_INIT_COUNT
	.align		4
        /*0034*/ 	.byte	0x02, 0x4a
	.zero		1
	.zero		1


	//----- nvinfo : EIATTR_EXIT_INSTR_OFFSETS
	.align		4
        /*0038*/ 	.byte	0x04, 0x1c
        /*003a*/ 	.short	(.L_13 - .L_12)


	//   ....[0]....
.L_12:
        /*003c*/ 	.word	0x00000070


	//   ....[1]....
        /*0040*/ 	.word	0x000000e0


	//----- nvinfo : EIATTR_CBANK_PARAM_SIZE
	.align		4
.L_13:
        /*0044*/ 	.byte	0x03, 0x19
        /*0046*/ 	.short	0x000c


	//----- nvinfo : EIATTR_PARAM_CBANK
	.align		4
        /*0048*/ 	.byte	0x04, 0x0a
        /*004a*/ 	.short	(.L_15 - .L_14)
	.align		4
.L_14:
        /*004c*/ 	.word	index@(.nv.constant0.add_one_kernel)
        /*0050*/ 	.short	0x0380
        /*0052*/ 	.short	0x000c


	//----- nvinfo : EIATTR_SW_WAR
	.align		4
.L_15:
        /*0054*/ 	.byte	0x04, 0x36
        /*0056*/ 	.short	(.L_17 - .L_16)
.L_16:
        /*0058*/ 	.word	0x00000008
.L_17:


//--------------------- .nv.callgraph             --------------------------
	.section	.nv.callgraph,"",@"SHT_CUDA_CALLGRAPH"
	.align	4
	.sectionentsize	8
	.align		4
        /*0000*/ 	.word	0x00000000
	.align		4
        /*0004*/ 	.word	0xffffffff
	.align		4
        /*0008*/ 	.word	0x00000000
	.align		4
        /*000c*/ 	.word	0xfffffffe
	.align		4
        /*0010*/ 	.word	0x00000000
	.align		4
        /*0014*/ 	.word	0xfffffffd
	.align		4
        /*0018*/ 	.word	0x00000000
	.align		4
        /*001c*/ 	.word	0xfffffffc


//--------------------- .text.add_one_kernel      --------------------------
	.section	.text.add_one_kernel,"ax",@progbits
	.align	128
        .global         add_one_kernel
        .type           add_one_kernel,@function
        .size           add_one_kernel,(.L_x_1 - add_one_kernel)
        .other          add_one_kernel,@"STO_CUDA_ENTRY STV_DEFAULT"
add_one_kernel:
.text.add_one_kernel:
[----:B------:R-:W-:Y:S01]  /*0000*/  LDC R1, c[0x0][0x37c] ;  /* 0x0000df00ff017b82 */ /* 0x000fe20000000800 */
[----:B------:R-:W0:Y:S07]  /*0010*/  S2R R5, SR_TID.X ;  /* 0x0000000000057919 */ /* 0x000e2e0000002100 */
[----:B------:R-:W0:Y:S01]  /*0020*/  S2UR UR4, SR_CTAID.X ;  /* 0x00000000000479c3 */ /* 0x000e220000002500 */
[----:B------:R-:W1:Y:S07]  /*0030*/  LDCU UR5, c[0x0][0x388] ;  /* 0x00007100ff0577ac */ /* 0x000e6e0008000800 */
[----:B------:R-:W0:Y:S02]  /*0040*/  LDC R0, c[0x0][0x360] ;  /* 0x0000d800ff007b82 */ /* 0x000e240000000800 */
[----:B0-----:R-:W-:-:S05]  /*0050*/  IMAD R5, R0, UR4, R5 ;  /* 0x0000000400057c24 */ /* 0x001fca000f8e0205 */
[----:B-1----:R-:W-:-:S13]  /*0060*/  ISETP.GE.AND P0, PT, R5, UR5, PT ;  /* 0x0000000505007c0c */ /* 0x002fda000bf06270 */
[----:B------:R-:W-:Y:S05]  /*0070*/  @P0 EXIT ;  /* 0x000000000000094d */ /* 0x000fea0003800000 */
[----:B------:R-:W0:Y:S01]  /*0080*/  LDC.64 R2, c[0x0][0x380] ;  /* 0x0000e000ff027b82 */ /* 0x000e220000000a00 */
[----:B------:R-:W1:Y:S01]  /*0090*/  LDCU.64 UR4, c[0x0][0x358] ;  /* 0x00006b00ff0477ac */ /* 0x000e620008000a00 */
[----:B0-----:R-:W-:-:S05]  /*00a0*/  IMAD.WIDE R2, R5, 0x4, R2 ;  /* 0x0000000405027825 */ /* 0x001fca00078e0202 */
[----:B-1----:R-:W2:Y:S02]  /*00b0*/  LDG.E R0, desc[UR4][R2.64] ;  /* 0x0000000402007981 */ /* 0x002ea4000c1e1900 */
[----:B--2---:R-:W-:-:S05]  /*00c0*/  FADD R5, R0, 1 ;  /* 0x3f80000000057421 */ /* 0x004fca0000000000 */
[----:B------:R-:W-:Y:S01]  /*00d0*/  STG.E desc[UR4][R2.64], R5 ;  /* 0x0000000502007986 */ /* 0x000fe2000c101904 */
[----:B------:R-:W-:Y:S05]  /*00e0*/  EXIT ;  /* 0x000000000000794d */ /* 0x000fea0003800000 */
.L_x_0:
[----:B------:R-:W-:-:S00]  /*00f0*/  BRA `(.L_x_0) ;  /* 0xfffffffc00fc7947 */ /* 0x000fc0000383ffff */
[----:B------:R-:W-:-:S00]  /*0100*/  NOP ;  /* 0x0000000000007918 */ /* 0x000fc00000000000 */
[----:B------:R-:W-:-:S00]  /*0110*/  NOP ;  /* 0x0000000000007918 */ /* 0x000fc00000000000 */
[----:B------:R-:W-:-:S00]  /*0120*/  NOP ;  /* 0x0000000000007918 */ /* 0x000fc00000000000 */
[----:B------:R-:W-:-:S00]  /*0130*/  NOP ;  /* 0x0000000000007918 */ /* 0x000fc00000000000 */
[----:B------:R-:W-:-:S00]  /*0140*/  NOP ;  /* 0x0000000000007918 */ /* 0x000fc00000000000 */
[----:B------:R-:W-:-:S00]  /*0150*/  NOP ;  /* 0x0000000000007918 */ /* 0x000fc00000000000 */
[----:B------:R-:W-:-:S00]  /*0160*/  NOP ;  /* 0x0000000000007918 */ /* 0x000fc00000000000 */
[----:B------:R-:W-:-:S00]  /*0170*/  NOP ;  /* 0x0000000000007918 */ /* 0x000fc00000000000 */
.L_x_1:


//--------------------- .nv.shared.reserved.0     --------------------------
	.section	.nv.shared.reserved.0,"aw",@nobits
	.weak		__nv_reservedSMEM_offset_0_alias
	.size		__nv_reservedSMEM_offset_0_alias, 0, 64
	.other		__nv_reservedSMEM_offset_0_alias,@"STO_CUDA_RESERVED_SHARED STV_DEFAULT"
__nv_reservedSMEM_offset_0_alias:
	.zero		0
	.zero		64


//--------------------- .nv.constant0.add_one_kernel --------------------------
	.section	.nv.constant0.add_one_kernel,"a",@progbits
	.sectionflags	@""
	.align	4
.nv.constant0.add_one_kernel:
	.zero		908


//--------------------- SYMBOLS --------------------------

	.type		.nv.reservedSmem.offset0,@object
	.size		.nv.reservedSmem.offset0,0x4
